//
// Generated by NVIDIA NVVM Compiler
//
// Compiler Build ID: CL-36424714
// Cuda compilation tools, release 13.0, V13.0.88
// Based on NVVM 20.0.0
//

.version 9.0
.target sm_100
.address_size 64

	// .globl	_Z10vector_addPsS_fi

.visible .entry _Z10vector_addPsS_fi(
	.param .u64 .ptr .align 1 _Z10vector_addPsS_fi_param_0,
	.param .u64 .ptr .align 1 _Z10vector_addPsS_fi_param_1,
	.param .f32 _Z10vector_addPsS_fi_param_2,
	.param .u32 _Z10vector_addPsS_fi_param_3
)
{
	.reg .pred 	%p<2>;
	.reg .b16 	%rs<3>;
	.reg .b32 	%r<7>;
	.reg .b32 	%f<7>;
	.reg .b64 	%rd<8>;

	ld.param.u64 	%rd1, [_Z10vector_addPsS_fi_param_0];
	ld.param.u64 	%rd2, [_Z10vector_addPsS_fi_param_1];
	ld.param.f32 	%f1, [_Z10vector_addPsS_fi_param_2];
	ld.param.u32 	%r2, [_Z10vector_addPsS_fi_param_3];
	mov.u32 	%r3, %ctaid.x;
	mov.u32 	%r4, %ntid.x;
	mov.u32 	%r5, %tid.x;
	mad.lo.s32 	%r1, %r3, %r4, %r5;
	setp.ge.s32 	%p1, %r1, %r2;
	@%p1 bra 	$L__BB0_2;
	cvta.to.global.u64 	%rd3, %rd2;
	cvta.to.global.u64 	%rd4, %rd1;
	mul.wide.s32 	%rd5, %r1, 2;
	add.s64 	%rd6, %rd3, %rd5;
	ld.global.u16 	%rs1, [%rd6];
	cvt.rn.f32.s16 	%f2, %rs1;
	mul.f32 	%f3, %f1, %f2;
	div.rn.f32 	%f4, %f3, 0f40400000;
	add.s64 	%rd7, %rd4, %rd5;
	ld.global.u16 	%rs2, [%rd7];
	cvt.rn.f32.s16 	%f5, %rs2;
	add.f32 	%f6, %f4, %f5;
	cvt.rzi.s32.f32 	%r6, %f6;
	st.global.u16 	[%rd7], %r6;
$L__BB0_2:
	ret;

}


// ===== COMPILED SASS (sm_100) =====

	.target	sm_100

	.elftype	@"ET_EXEC"


//--------------------- .note.nv.tkinfo           --------------------------
	.section	.note.nv.tkinfo,"",@"SHT_NOTE"
	.sectionflags	@"SHF_NOTE_NV_TKINFO"
	.tkinfo
        /*0018*/ 	.word	0x00000002
        /*0030*/ 	.string	""
        /*0030*/ 	.string	"ptxas"
        /*0030*/ 	.string	"Cuda compilation tools, release 13.0, V13.0.88"
        /*0030*/ 	.string	"Build cuda_13.0.r13.0/compiler.36424714_0"
        /*0030*/ 	.string	"-arch sm_100 -m 64 "



//--------------------- .note.nv.cuinfo           --------------------------
	.section	.note.nv.cuinfo,"",@"SHT_NOTE"
	.sectionflags	@"SHF_NOTE_NV_CUINFO"
        /*0018*/ 	.short	0x0002
        /*001a*/ 	.short	0x0064
        /*001c*/ 	.short	0x0082
	.zero		2


//--------------------- .nv.info                  --------------------------
	.section	.nv.info,"",@"SHT_CUDA_INFO"
	.align	4


	//----- nvinfo : EIATTR_REGCOUNT
	.align		4
        /*0000*/ 	.byte	0x04, 0x2f
        /*0002*/ 	.short	(.L_1 - .L_0)
	.align		4
.L_0:
        /*0004*/ 	.word	index@(_Z10vector_addPsS_fi)
        /*0008*/ 	.word	0x0000000d


	//----- nvinfo : EIATTR_FRAME_SIZE
	.align		4
.L_1:
        /*000c*/ 	.byte	0x04, 0x11
        /*000e*/ 	.short	(.L_3 - .L_2)
	.align		4
.L_2:
        /*0010*/ 	.word	index@($__internal_0_$__cuda_sm3x_div_rn_noftz_f32_slowpath)
        /*0014*/ 	.word	0x00000000


	//----- nvinfo : EIATTR_FRAME_SIZE
	.align		4
.L_3:
        /*0018*/ 	.byte	0x04, 0x11
        /*001a*/ 	.short	(.L_5 - .L_4)
	.align		4
.L_4:
        /*001c*/ 	.word	index@(_Z10vector_addPsS_fi)
        /*0020*/ 	.word	0x00000000


	//----- nvinfo : EIATTR_MIN_STACK_SIZE
	.align		4
.L_5:
        /*0024*/ 	.byte	0x04, 0x12
        /*0026*/ 	.short	(.L_7 - .L_6)
	.align		4
.L_6:
        /*0028*/ 	.word	index@(_Z10vector_addPsS_fi)
        /*002c*/ 	.word	0x00000000
.L_7:


//--------------------- .nv.compat                --------------------------
	.section	.nv.compat,"",@"SHT_CUDA_COMPAT_INFO"
	.align	4
        /*0000*/ 	.byte	0x02, 0x09, 0x00, 0x00, 0x02, 0x02, 0x01, 0x00, 0x02, 0x05, 0x05, 0x00, 0x03, 0x07, 0x01, 0x01
        /*0010*/ 	.byte	0x02, 0x03, 0x00, 0x00, 0x02, 0x06, 0x01, 0x00, 0x04, 0x0b, 0x08, 0x00, 0x01, 0x00, 0x00, 0x00
        /*0020*/ 	.byte	0x00, 0x00, 0x00, 0x00


//--------------------- .nv.info._Z10vector_addPsS_fi --------------------------
	.section	.nv.info._Z10vector_addPsS_fi,"",@"SHT_CUDA_INFO"
	.sectionflags	@""
	.align	4


	//----- nvinfo : EIATTR_CUDA_API_VERSION
	.align		4
        /*0000*/ 	.byte	0x04, 0x37
        /*0002*/ 	.short	(.L_9 - .L_8)
.L_8:
        /*0004*/ 	.word	0x00000082


	//----- nvinfo : EIATTR_KPARAM_INFO
	.align		4
.L_9:
        /*0008*/ 	.byte	0x04, 0x17
        /*000a*/ 	.short	(.L_11 - .L_10)
.L_10:
        /*000c*/ 	.word	0x00000000
        /*0010*/ 	.short	0x0003
        /*0012*/ 	.short	0x0014
        /*0014*/ 	.byte	0x00, 0xf0, 0x11, 0x00


	//----- nvinfo : EIATTR_KPARAM_INFO
	.align		4
.L_11:
        /*0018*/ 	.byte	0x04, 0x17
        /*001a*/ 	.short	(.L_13 - .L_12)
.L_12:
        /*001c*/ 	.word	0x00000000
        /*0020*/ 	.short	0x0002
        /*0022*/ 	.short	0x0010
        /*0024*/ 	.byte	0x00, 0xf0, 0x11, 0x00


	//----- nvinfo : EIATTR_KPARAM_INFO
	.align		4
.L_13:
        /*0028*/ 	.byte	0x04, 0x17
        /*002a*/ 	.short	(.L_15 - .L_14)
.L_14:
        /*002c*/ 	.word	0x00000000
        /*0030*/ 	.short	0x0001
        /*0032*/ 	.short	0x0008
        /*0034*/ 	.byte	0x00, 0xf5, 0x21, 0x00


	//----- nvinfo : EIATTR_KPARAM_INFO
	.align		4
.L_15:
        /*0038*/ 	.byte	0x04, 0x17
        /*003a*/ 	.short	(.L_17 - .L_16)
.L_16:
        /*003c*/ 	.word	0x00000000
        /*0040*/ 	.short	0x0000
        /*0042*/ 	.short	0x0000
        /*0044*/ 	.byte	0x00, 0xf5, 0x21, 0x00


	//----- nvinfo : EIATTR_SPARSE_MMA_MASK
	.align		4
.L_17:
        /*0048*/ 	.byte	0x03, 0x50
        /*004a*/ 	.short	0x0000


	//----- nvinfo : EIATTR_MAXREG_COUNT
	.align		4
        /*004c*/ 	.byte	0x03, 0x1b
        /*004e*/ 	.short	0x00ff


	//----- nvinfo : EIATTR_MERCURY_ISA_VERSION
	.align		4
        /*0050*/ 	.byte	0x03, 0x5f
        /*0052*/ 	.short	0x0101


	//----- nvinfo : EIATTR_VRC_CTA_INIT_COUNT
	.align		4
        /*0054*/ 	.byte	0x02, 0x4a
	.zero		1
	.zero		1


	//----- nvinfo : EIATTR_EXIT_INSTR_OFFSETS
	.align		4
        /*0058*/ 	.byte	0x04, 0x1c
        /*005a*/ 	.short	(.L_19 - .L_18)


	//   ....[0]....
.L_18:
        /*005c*/ 	.word	0x00000070


	//   ....[1]....
        /*0060*/ 	.word	0x00000230


	//----- nvinfo : EIATTR_CRS_STACK_SIZE
	.align		4
.L_19:
        /*0064*/ 	.byte	0x04, 0x1e
        /*0066*/ 	.short	(.L_21 - .L_20)
.L_20:
        /*0068*/ 	.word	0x00000000


	//----- nvinfo : EIATTR_CBANK_PARAM_SIZE
	.align		4
.L_21:
        /*006c*/ 	.byte	0x03, 0x19
        /*006e*/ 	.short	0x0018


	//----- nvinfo : EIATTR_PARAM_CBANK
	.align		4
        /*0070*/ 	.byte	0x04, 0x0a
        /*0072*/ 	.short	(.L_23 - .L_22)
	.align		4
.L_22:
        /*0074*/ 	.word	index@(.nv.constant0._Z10vector_addPsS_fi)
        /*0078*/ 	.short	0x0380
        /*007a*/ 	.short	0x0018


	//----- nvinfo : EIATTR_SW_WAR
	.align		4
.L_23:
        /*007c*/ 	.byte	0x04, 0x36
        /*007e*/ 	.short	(.L_25 - .L_24)
.L_24:
        /*0080*/ 	.word	0x00000008
.L_25:


//--------------------- .nv.callgraph             --------------------------
	.section	.nv.callgraph,"",@"SHT_CUDA_CALLGRAPH"
	.align	4
	.sectionentsize	8
	.align		4
        /*0000*/ 	.word	0x00000000
	.align		4
        /*0004*/ 	.word	0xffffffff
	.align		4
        /*0008*/ 	.word	0x00000000
	.align		4
        /*000c*/ 	.word	0xfffffffe
	.align		4
        /*0010*/ 	.word	0x00000000
	.align		4
        /*0014*/ 	.word	0xfffffffd
	.align		4
        /*0018*/ 	.word	0x00000000
	.align		4
        /*001c*/ 	.word	0xfffffffc


//--------------------- .text._Z10vector_addPsS_fi --------------------------
	.section	.text._Z10vector_addPsS_fi,"ax",@progbits
	.align	128
        .global         _Z10vector_addPsS_fi
        .type           _Z10vector_addPsS_fi,@function
        .size           _Z10vector_addPsS_fi,(.L_x_15 - _Z10vector_addPsS_fi)
        .other          _Z10vector_addPsS_fi,@"STO_CUDA_ENTRY STV_DEFAULT"
_Z10vector_addPsS_fi:
.text._Z10vector_addPsS_fi:
[----:B------:R-:W-:Y:S01]  /*0000*/  LDC R1, c[0x0][0x37c] ;  /* 0x0000df00ff017b82 */ /* 0x000fe20000000800 */
[----:B------:R-:W0:Y:S07]  /*0010*/  S2R R3, SR_TID.X ;  /* 0x0000000000037919 */ /* 0x000e2e0000002100 */
[----:B------:R-:W0:Y:S01]  /*0020*/  S2UR UR4, SR_CTAID.X ;  /* 0x00000000000479c3 */ /* 0x000e220000002500 */
[----:B------:R-:W1:Y:S07]  /*0030*/  LDCU UR5, c[0x0][0x394] ;  /* 0x00007280ff0577ac */ /* 0x000e6e0008000800 */
[----:B------:R-:W0:Y:S02]  /*0040*/  LDC R2, c[0x0][0x360] ;  /* 0x0000d800ff027b82 */ /* 0x000e240000000800 */
[----:B0-----:R-:W-:-:S05]  /*0050*/  IMAD R2, R2, UR4, R3 ;  /* 0x0000000402027c24 */ /* 0x001fca000f8e0203 */
[----:B-1----:R-:W-:-:S13]  /*0060*/  ISETP.GE.AND P0, PT, R2, UR5, PT ;  /* 0x0000000502007c0c */ /* 0x002fda000bf06270 */
[----:B------:R-:W-:Y:S05]  /*0070*/  @P0 EXIT ;  /* 0x000000000000094d */ /* 0x000fea0003800000 */
[----:B------:R-:W0:Y:S01]  /*0080*/  LDC.64 R4, c[0x0][0x388] ;  /* 0x0000e200ff047b82 */ /* 0x000e220000000a00 */
[----:B------:R-:W1:Y:S01]  /*0090*/  LDCU.64 UR6, c[0x0][0x358] ;  /* 0x00006b00ff0677ac */ /* 0x000e620008000a00 */
[----:B------:R-:W2:Y:S01]  /*00a0*/  LDCU UR4, c[0x0][0x390] ;  /* 0x00007200ff0477ac */ /* 0x000ea20008000800 */
[----:B0-----:R-:W-:-:S06]  /*00b0*/  IMAD.WIDE R4, R2, 0x2, R4 ;  /* 0x0000000202047825 */ /* 0x001fcc00078e0204 */
[----:B-1----:R-:W3:Y:S01]  /*00c0*/  LDG.E.U16 R4, desc[UR6][R4.64] ;  /* 0x0000000604047981 */ /* 0x002ee2000c1e1500 */
[----:B------:R-:W-:Y:S01]  /*00d0*/  IMAD.MOV.U32 R6, RZ, RZ, 0x3eaaaaab ;  /* 0x3eaaaaabff067424 */ /* 0x000fe200078e00ff */
[----:B------:R-:W-:Y:S01]  /*00e0*/  BSSY.RECONVERGENT B1, `(.L_x_0) ;  /* 0x000000d000017945 */ /* 0x000fe20003800200 */
[----:B------:R-:W-:-:S04]  /*00f0*/  IMAD.MOV.U32 R3, RZ, RZ, 0x40400000 ;  /* 0x40400000ff037424 */ /* 0x000fc800078e00ff */
[----:B------:R-:W-:-:S04]  /*0100*/  FFMA R3, R6, -R3, 1 ;  /* 0x3f80000006037423 */ /* 0x000fc80000000803 */
[----:B------:R-:W-:Y:S01]  /*0110*/  FFMA R3, R3, R6, 0.3333333432674407959 ;  /* 0x3eaaaaab03037423 */ /* 0x000fe20000000006 */
[----:B---3--:R-:W2:Y:S02]  /*0120*/  I2F.S16 R0, R4 ;  /* 0x0000000400007306 */ /* 0x008ea40000101400 */
[----:B--2---:R-:W-:-:S06]  /*0130*/  FMUL R0, R0, UR4 ;  /* 0x0000000400007c20 */ /* 0x004fcc0008400000 */
[----:B------:R-:W0:Y:S01]  /*0140*/  FCHK P0, R0, 3 ;  /* 0x4040000000007902 */ /* 0x000e220000000000 */
[----:B------:R-:W-:-:S04]  /*0150*/  FFMA R6, R0, R3, RZ ;  /* 0x0000000300067223 */ /* 0x000fc800000000ff */
[----:B------:R-:W-:-:S04]  /*0160*/  FFMA R7, R6, -3, R0 ;  /* 0xc040000006077823 */ /* 0x000fc80000000000 */
[----:B------:R-:W-:Y:S01]  /*0170*/  FFMA R6, R3, R7, R6 ;  /* 0x0000000703067223 */ /* 0x000fe20000000006 */
[----:B0-----:R-:W-:Y:S06]  /*0180*/  @!P0 BRA `(.L_x_1) ;  /* 0x0000000000088947 */ /* 0x001fec0003800000 */
[----:B------:R-:W-:-:S07]  /*0190*/  MOV R4, 0x1b0 ;  /* 0x000001b000047802 */ /* 0x000fce0000000f00 */
[----:B------:R-:W-:Y:S05]  /*01a0*/  CALL.REL.NOINC `($__internal_0_$__cuda_sm3x_div_rn_noftz_f32_slowpath) ;  /* 0x0000000000247944 */ /* 0x000fea0003c00000 */
.L_x_1:
[----:B------:R-:W-:Y:S05]  /*01b0*/  BSYNC.RECONVERGENT B1 ;  /* 0x0000000000017941 */ /* 0x000fea0003800200 */
.L_x_0:
[----:B------:R-:W0:Y:S02]  /*01c0*/  LDC.64 R4, c[0x0][0x380] ;  /* 0x0000e000ff047b82 */ /* 0x000e240000000a00 */
[----:B0-----:R-:W-:-:S05]  /*01d0*/  IMAD.WIDE R2, R2, 0x2, R4 ;  /* 0x0000000202027825 */ /* 0x001fca00078e0204 */
[----:B------:R-:W2:Y:S02]  /*01e0*/  LDG.E.U16 R0, desc[UR6][R2.64] ;  /* 0x0000000602007981 */ /* 0x000ea4000c1e1500 */
[----:B--2---:R-:W0:Y:S02]  /*01f0*/  I2F.S16 R5, R0 ;  /* 0x0000000000057306 */ /* 0x004e240000101400 */
[----:B0-----:R-:W-:-:S06]  /*0200*/  FADD R5, R5, R6 ;  /* 0x0000000605057221 */ /* 0x001fcc0000000000 */
[----:B------:R-:W0:Y:S02]  /*0210*/  F2I.TRUNC.NTZ R5, R5 ;  /* 0x0000000500057305 */ /* 0x000e24000020f100 */
[----:B0-----:R-:W-:Y:S01]  /*0220*/  STG.E.U16 desc[UR6][R2.64], R5 ;  /* 0x0000000502007986 */ /* 0x001fe2000c101506 */
[----:B------:R-:W-:Y:S05]  /*0230*/  EXIT ;  /* 0x000000000000794d */ /* 0x000fea0003800000 */
        .weak           $__internal_0_$__cuda_sm3x_div_rn_noftz_f32_slowpath
        .type           $__internal_0_$__cuda_sm3x_div_rn_noftz_f32_slowpath,@function
        .size           $__internal_0_$__cuda_sm3x_div_rn_noftz_f32_slowpath,(.L_x_15 - $__internal_0_$__cuda_sm3x_div_rn_noftz_f32_slowpath)
$__internal_0_$__cuda_sm3x_div_rn_noftz_f32_slowpath:
[--C-:B------:R-:W-:Y:S01]  /*0240*/  SHF.R.U32.HI R3, RZ, 0x17, R0.reuse ;  /* 0x00000017ff037819 */ /* 0x100fe20000011600 */
[----:B------:R-:W-:Y:S04]  /*0250*/  BSSY.RECONVERGENT B0, `(.L_x_2) ;  /* 0x000005c000007945 */ /* 0x000fe80003800200 */
[----:B------:R-:W-:Y:S01]  /*0260*/  BSSY.RELIABLE B2, `(.L_x_3) ;  /* 0x000001a000027945 */ /* 0x000fe20003800100 */
[----:B------:R-:W-:Y:S01]  /*0270*/  IMAD.MOV.U32 R5, RZ, RZ, R0 ;  /* 0x000000ffff057224 */ /* 0x000fe200078e0000 */
[----:B------:R-:W-:-:S05]  /*0280*/  LOP3.LUT R3, R3, 0xff, RZ, 0xc0, !PT ;  /* 0x000000ff03037812 */ /* 0x000fca00078ec0ff */
[----:B------:R-:W-:-:S05]  /*0290*/  VIADD R7, R3, 0xffffffff ;  /* 0xffffffff03077836 */ /* 0x000fca0000000000 */
[----:B------:R-:W-:-:S13]  /*02a0*/  ISETP.GT.U32.OR P0, PT, R7, 0xfd, !PT ;  /* 0x000000fd0700780c */ /* 0x000fda0007f04470 */
[----:B------:R-:W-:Y:S01]  /*02b0*/  @!P0 IMAD.MOV.U32 R6, RZ, RZ, RZ ;  /* 0x000000ffff068224 */ /* 0x000fe200078e00ff */
[----:B------:R-:W-:Y:S06]  /*02c0*/  @!P0 BRA `(.L_x_4) ;  /* 0x00000000004c8947 */ /* 0x000fec0003800000 */
[----:B------:R-:W-:-:S13]  /*02d0*/  FSETP.GTU.FTZ.AND P0, PT, |R0|, +INF , PT ;  /* 0x7f8000000000780b */ /* 0x000fda0003f1c200 */
[----:B------:R-:W-:Y:S05]  /*02e0*/  @P0 BREAK.RELIABLE B2 ;  /* 0x0000000000020942 */ /* 0x000fea0003800100 */
[----:B------:R-:W-:Y:S05]  /*02f0*/  @P0 BRA `(.L_x_5) ;  /* 0x0000000400400947 */ /* 0x000fea0003800000 */
[----:B------:R-:W-:-:S05]  /*0300*/  IMAD.MOV.U32 R6, RZ, RZ, 0x40400000 ;  /* 0x40400000ff067424 */ /* 0x000fca00078e00ff */
[----:B------:R-:W-:-:S13]  /*0310*/  LOP3.LUT P0, RZ, R6, 0x7fffffff, R5, 0xc8, !PT ;  /* 0x7fffffff06ff7812 */ /* 0x000fda000780c805 */
[----:B------:R-:W-:Y:S05]  /*0320*/  @!P0 BREAK.RELIABLE B2 ;  /* 0x0000000000028942 */ /* 0x000fea0003800100 */
[----:B------:R-:W-:Y:S05]  /*0330*/  @!P0 BRA `(.L_x_6) ;  /* 0x0000000400288947 */ /* 0x000fea0003800000 */
[----:B------:R-:W-:-:S13]  /*0340*/  LOP3.LUT P0, RZ, R5, 0x7fffffff, RZ, 0xc0, !PT ;  /* 0x7fffffff05ff7812 */ /* 0x000fda000780c0ff */
[----:B------:R-:W-:Y:S05]  /*0350*/  @!P0 BREAK.RELIABLE B2 ;  /* 0x0000000000028942 */ /* 0x000fea0003800100 */
[----:B------:R-:W-:Y:S05]  /*0360*/  @!P0 BRA `(.L_x_7) ;  /* 0x0000000400148947 */ /* 0x000fea0003800000 */
[----:B------:R-:W-:Y:S02]  /*0370*/  FSETP.NEU.FTZ.AND P0, PT, |R0|, +INF , PT ;  /* 0x7f8000000000780b */ /* 0x000fe40003f1d200 */
[----:B------:R-:W-:-:S04]  /*0380*/  LOP3.LUT P1, RZ, R6, 0x7fffffff, RZ, 0xc0, !PT ;  /* 0x7fffffff06ff7812 */ /* 0x000fc8000782c0ff */
[----:B------:R-:W-:-:S13]  /*0390*/  PLOP3.LUT P0, PT, P0, P1, PT, 0x2f, 0xf2 ;  /* 0x0000000000f2781c */ /* 0x000fda0000702577 */
[----:B------:R-:W-:Y:S05]  /*03a0*/  @P0 BREAK.RELIABLE B2 ;  /* 0x0000000000020942 */ /* 0x000fea0003800100 */
[----:B------:R-:W-:Y:S05]  /*03b0*/  @P0 BRA `(.L_x_8) ;  /* 0x0000000000f40947 */ /* 0x000fea0003800000 */
[----:B------:R-:W-:-:S13]  /*03c0*/  ISETP.GE.AND P0, PT, R7, RZ, PT ;  /* 0x000000ff0700720c */ /* 0x000fda0003f06270 */
[----:B------:R-:W-:Y:S02]  /*03d0*/  @P0 IMAD.MOV.U32 R6, RZ, RZ, RZ ;  /* 0x000000ffff060224 */ /* 0x000fe400078e00ff */
[----:B------:R-:W-:Y:S01]  /*03e0*/  @!P0 FFMA R5, R0, 1.84467440737095516160e+19, RZ ;  /* 0x5f80000000058823 */ /* 0x000fe200000000ff */
[----:B------:R-:W-:-:S07]  /*03f0*/  @!P0 IMAD.MOV.U32 R6, RZ, RZ, -0x40 ;  /* 0xffffffc0ff068424 */ /* 0x000fce00078e00ff */
.L_x_4:
[----:B------:R-:W-:Y:S05]  /*0400*/  BSYNC.RELIABLE B2 ;  /* 0x0000000000027941 */ /* 0x000fea0003800100 */
.L_x_3:
[----:B------:R-:W-:Y:S01]  /*0410*/  UMOV UR4, 0x40400000 ;  /* 0x4040000000047882 */ /* 0x000fe20000000000 */
[----:B------:R-:W-:Y:S01]  /*0420*/  IADD3 R3, PT, PT, R3, -0x7f, RZ ;  /* 0xffffff8103037810 */ /* 0x000fe20007ffe0ff */
[----:B------:R-:W-:Y:S01]  /*0430*/  UIADD3 UR4, UPT, UPT, UR4, -0x800000, URZ ;  /* 0xff80000004047890 */ /* 0x000fe2000fffe0ff */
[----:B------:R-:W-:Y:S02]  /*0440*/  BSSY.RECONVERGENT B2, `(.L_x_9) ;  /* 0x0000033000027945 */ /* 0x000fe40003800200 */
[----:B------:R-:W-:Y:S01]  /*0450*/  IADD3 R6, PT, PT, R6, -0x1, R3 ;  /* 0xffffffff06067810 */ /* 0x000fe20007ffe003 */
[----:B------:R-:W-:Y:S02]  /*0460*/  IMAD R0, R3, -0x800000, R5 ;  /* 0xff80000003007824 */ /* 0x000fe400078e0205 */
[----:B------:R-:W-:-:S03]  /*0470*/  FADD.FTZ R9, -RZ, -UR4 ;  /* 0x80000004ff097e21 */ /* 0x000fc60008010100 */
[----:B------:R-:W0:Y:S02]  /*0480*/  MUFU.RCP R7, UR4 ;  /* 0x0000000400077d08 */ /* 0x000e240008001000 */
[----:B0-----:R-:W-:-:S04]  /*0490*/  FFMA R8, R7, R9, 1 ;  /* 0x3f80000007087423 */ /* 0x001fc80000000009 */
[----:B------:R-:W-:-:S04]  /*04a0*/  FFMA R7, R7, R8, R7 ;  /* 0x0000000807077223 */ /* 0x000fc80000000007 */
[----:B------:R-:W-:-:S04]  /*04b0*/  FFMA R8, R0, R7, RZ ;  /* 0x0000000700087223 */ /* 0x000fc800000000ff */
[----:B------:R-:W-:-:S04]  /*04c0*/  FFMA R5, R9, R8, R0 ;  /* 0x0000000809057223 */ /* 0x000fc80000000000 */
[----:B------:R-:W-:-:S04]  /*04d0*/  FFMA R8, R7, R5, R8 ;  /* 0x0000000507087223 */ /* 0x000fc80000000008 */
[----:B------:R-:W-:-:S04]  /*04e0*/  FFMA R9, R9, R8, R0 ;  /* 0x0000000809097223 */ /* 0x000fc80000000000 */
[----:B------:R-:W-:-:S05]  /*04f0*/  FFMA R5, R7, R9, R8 ;  /* 0x0000000907057223 */ /* 0x000fca0000000008 */
[----:B------:R-:W-:-:S04]  /*0500*/  SHF.R.U32.HI R0, RZ, 0x17, R5 ;  /* 0x00000017ff007819 */ /* 0x000fc80000011605 */
[----:B------:R-:W-:-:S05]  /*0510*/  LOP3.LUT R0, R0, 0xff, RZ, 0xc0, !PT ;  /* 0x000000ff00007812 */ /* 0x000fca00078ec0ff */
[----:B------:R-:W-:-:S04]  /*0520*/  IMAD.IADD R10, R0, 0x1, R6 ;  /* 0x00000001000a7824 */ /* 0x000fc800078e0206 */
[----:B------:R-:W-:-:S05]  /*0530*/  VIADD R0, R10, 0xffffffff ;  /* 0xffffffff0a007836 */ /* 0x000fca0000000000 */
[----:B------:R-:W-:-:S13]  /*0540*/  ISETP.GE.U32.AND P0, PT, R0, 0xfe, PT ;  /* 0x000000fe0000780c */ /* 0x000fda0003f06070 */
[----:B------:R-:W-:Y:S05]  /*0550*/  @!P0 BRA `(.L_x_10) ;  /* 0x0000000000808947 */ /* 0x000fea0003800000 */
[----:B------:R-:W-:-:S13]  /*0560*/  ISETP.GT.AND P0, PT, R10, 0xfe, PT ;  /* 0x000000fe0a00780c */ /* 0x000fda0003f04270 */
[----:B------:R-:W-:Y:S05]  /*0570*/  @P0 BRA `(.L_x_11) ;  /* 0x00000000006c0947 */ /* 0x000fea0003800000 */
[----:B------:R-:W-:-:S13]  /*0580*/  ISETP.GE.AND P0, PT, R10, 0x1, PT ;  /* 0x000000010a00780c */ /* 0x000fda0003f06270 */
[----:B------:R-:W-:Y:S05]  /*0590*/  @P0 BRA `(.L_x_12) ;  /* 0x0000000000740947 */ /* 0x000fea0003800000 */
[----:B------:R-:W-:Y:S02]  /*05a0*/  ISETP.GE.AND P0, PT, R10, -0x18, PT ;  /* 0xffffffe80a00780c */ /* 0x000fe40003f06270 */
[----:B------:R-:W-:-:S11]  /*05b0*/  LOP3.LUT R5, R5, 0x80000000, RZ, 0xc0, !PT ;  /* 0x8000000005057812 */ /* 0x000fd600078ec0ff */
[----:B------:R-:W-:Y:S05]  /*05c0*/  @!P0 BRA `(.L_x_12) ;  /* 0x0000000000688947 */ /* 0x000fea0003800000 */
[CCC-:B------:R-:W-:Y:S01]  /*05d0*/  FFMA.RZ R0, R7.reuse, R9.reuse, R8.reuse ;  /* 0x0000000907007223 */ /* 0x1c0fe2000000c008 */
[C---:B------:R-:W-:Y:S01]  /*05e0*/  VIADD R6, R10.reuse, 0x20 ;  /* 0x000000200a067836 */ /* 0x040fe20000000000 */
[C---:B------:R-:W-:Y:S02]  /*05f0*/  ISETP.NE.AND P2, PT, R10.reuse, RZ, PT ;  /* 0x000000ff0a00720c */ /* 0x040fe40003f45270 */
[----:B------:R-:W-:Y:S02]  /*0600*/  ISETP.NE.AND P1, PT, R10, RZ, PT ;  /* 0x000000ff0a00720c */ /* 0x000fe40003f25270 */
[----:B------:R-:W-:Y:S01]  /*0610*/  LOP3.LUT R3, R0, 0x7fffff, RZ, 0xc0, !PT ;  /* 0x007fffff00037812 */ /* 0x000fe200078ec0ff */
[CCC-:B------:R-:W-:Y:S01]  /*0620*/  FFMA.RP R0, R7.reuse, R9.reuse, R8.reuse ;  /* 0x0000000907007223 */ /* 0x1c0fe20000008008 */
[----:B------:R-:W-:Y:S01]  /*0630*/  FFMA.RM R7, R7, R9, R8 ;  /* 0x0000000907077223 */ /* 0x000fe20000004008 */
[----:B------:R-:W-:Y:S01]  /*0640*/  IMAD.MOV R8, RZ, RZ, -R10 ;  /* 0x000000ffff087224 */ /* 0x000fe200078e0a0a */
[----:B------:R-:W-:-:S03]  /*0650*/  LOP3.LUT R3, R3, 0x800000, RZ, 0xfc, !PT ;  /* 0x0080000003037812 */ /* 0x000fc600078efcff */
[----:B------:R-:W-:Y:S02]  /*0660*/  FSETP.NEU.FTZ.AND P0, PT, R0, R7, PT ;  /* 0x000000070000720b */ /* 0x000fe40003f1d000 */
[----:B------:R-:W-:Y:S02]  /*0670*/  SHF.L.U32 R6, R3, R6, RZ ;  /* 0x0000000603067219 */ /* 0x000fe400000006ff */
[----:B------:R-:W-:Y:S02]  /*0680*/  SEL R0, R8, RZ, P2 ;  /* 0x000000ff08007207 */ /* 0x000fe40001000000 */
[----:B------:R-:W-:Y:S02]  /*0690*/  ISETP.NE.AND P1, PT, R6, RZ, P1 ;  /* 0x000000ff0600720c */ /* 0x000fe40000f25270 */
[----:B------:R-:W-:Y:S02]  /*06a0*/  SHF.R.U32.HI R0, RZ, R0, R3 ;  /* 0x00000000ff007219 */ /* 0x000fe40000011603 */
[----:B------:R-:W-:-:S02]  /*06b0*/  PLOP3.LUT P0, PT, P0, P1, PT, 0xf8, 0x8f ;  /* 0x00000000008f781c */ /* 0x000fc40000703f70 */
[----:B------:R-:W-:Y:S02]  /*06c0*/  SHF.R.U32.HI R6, RZ, 0x1, R0 ;  /* 0x00000001ff067819 */ /* 0x000fe40000011600 */
[----:B------:R-:W-:-:S04]  /*06d0*/  SEL R3, RZ, 0x1, !P0 ;  /* 0x00000001ff037807 */ /* 0x000fc80004000000 */
[----:B------:R-:W-:-:S04]  /*06e0*/  LOP3.LUT R3, R3, 0x1, R6, 0xf8, !PT ;  /* 0x0000000103037812 */ /* 0x000fc800078ef806 */
[----:B------:R-:W-:-:S04]  /*06f0*/  LOP3.LUT R3, R3, R0, RZ, 0xc0, !PT ;  /* 0x0000000003037212 */ /* 0x000fc800078ec0ff */
[----:B------:R-:W-:-:S04]  /*0700*/  IADD3 R6, PT, PT, R6, R3, RZ ;  /* 0x0000000306067210 */ /* 0x000fc80007ffe0ff */
[----:B------:R-:W-:Y:S01]  /*0710*/  LOP3.LUT R5, R6, R5, RZ, 0xfc, !PT ;  /* 0x0000000506057212 */ /* 0x000fe200078efcff */
[----:B------:R-:W-:Y:S06]  /*0720*/  BRA `(.L_x_12) ;  /* 0x0000000000107947 */ /* 0x000fec0003800000 */
.L_x_11:
[----:B------:R-:W-:-:S04]  /*0730*/  LOP3.LUT R5, R5, 0x80000000, RZ, 0xc0, !PT ;  /* 0x8000000005057812 */ /* 0x000fc800078ec0ff */
[----:B------:R-:W-:Y:S01]  /*0740*/  LOP3.LUT R5, R5, 0x7f800000, RZ, 0xfc, !PT ;  /* 0x7f80000005057812 */ /* 0x000fe200078efcff */
[----:B------:R-:W-:Y:S06]  /*0750*/  BRA `(.L_x_12) ;  /* 0x0000000000047947 */ /* 0x000fec0003800000 */
.L_x_10:
[----:B------:R-:W-:-:S07]  /*0760*/  IMAD R5, R6, 0x800000, R5 ;  /* 0x0080000006057824 */ /* 0x000fce00078e0205 */
.L_x_12:
[----:B------:R-:W-:Y:S05]  /*0770*/  BSYNC.RECONVERGENT B2 ;  /* 0x0000000000027941 */ /* 0x000fea0003800200 */
.L_x_9:
[----:B------:R-:W-:Y:S05]  /*0780*/  BRA `(.L_x_13) ;  /* 0x0000000000207947 */ /* 0x000fea0003800000 */
.L_x_8:
[----:B------:R-:W-:-:S04]  /*0790*/  LOP3.LUT R5, R6, 0x80000000, R5, 0x48, !PT ;  /* 0x8000000006057812 */ /* 0x000fc800078e4805 */
[----:B------:R-:W-:Y:S01]  /*07a0*/  LOP3.LUT R5, R5, 0x7f800000, RZ, 0xfc, !PT ;  /* 0x7f80000005057812 */ /* 0x000fe200078efcff */
[----:B------:R-:W-:Y:S06]  /*07b0*/  BRA `(.L_x_13) ;  /* 0x0000000000147947 */ /* 0x000fec0003800000 */
.L_x_7:
[----:B------:R-:W-:Y:S01]  /*07c0*/  LOP3.LUT R5, R6, 0x80000000, R5, 0x48, !PT ;  /* 0x8000000006057812 */ /* 0x000fe200078e4805 */
[----:B------:R-:W-:Y:S06]  /*07d0*/  BRA `(.L_x_13) ;  /* 0x00000000000c7947 */ /* 0x000fec0003800000 */
.L_x_6:
[----:B------:R-:W0:Y:S01]  /*07e0*/  MUFU.RSQ R5, -QNAN ;  /* 0xffc0000000057908 */ /* 0x000e220000001400 */
[----:B------:R-:W-:Y:S05]  /*07f0*/  BRA `(.L_x_13) ;  /* 0x0000000000047947 */ /* 0x000fea0003800000 */
.L_x_5:
[----:B------:R-:W-:-:S07]  /*0800*/  FADD.FTZ R5, R0, 3 ;  /* 0x4040000000057421 */ /* 0x000fce0000010000 */
.L_x_13:
[----:B------:R-:W-:Y:S05]  /*0810*/  BSYNC.RECONVERGENT B0 ;  /* 0x0000000000007941 */ /* 0x000fea0003800200 */
.L_x_2:
[----:B0-----:R-:W-:Y:S02]  /*0820*/  IMAD.MOV.U32 R6, RZ, RZ, R5 ;  /* 0x000000ffff067224 */ /* 0x001fe400078e0005 */
[----:B------:R-:W-:-:S04]  /*0830*/  IMAD.MOV.U32 R5, RZ, RZ, 0x0 ;  /* 0x00000000ff057424 */ /* 0x000fc800078e00ff */
[----:B------:R-:W-:Y:S05]  /*0840*/  RET.REL.NODEC R4 `(_Z10vector_addPsS_fi) ;  /* 0xfffffff404ec7950 */ /* 0x000fea0003c3ffff */
.L_x_14:
[----:B------:R-:W-:-:S00]  /*0850*/  BRA `(.L_x_14) ;  /* 0xfffffffc00fc7947 */ /* 0x000fc0000383ffff */
[----:B------:R-:W-:-:S00]  /*0860*/  NOP ;  /* 0x0000000000007918 */ /* 0x000fc00000000000 */
        /* <DEDUP_REMOVED lines=9> */
.L_x_15:


//--------------------- .nv.shared.reserved.0     --------------------------
	.section	.nv.shared.reserved.0,"aw",@nobits
	.weak		__nv_reservedSMEM_offset_0_alias
	.size		__nv_reservedSMEM_offset_0_alias, 0, 64
	.other		__nv_reservedSMEM_offset_0_alias,@"STO_CUDA_RESERVED_SHARED STV_DEFAULT"
__nv_reservedSMEM_offset_0_alias:
	.zero		0
	.zero		64


//--------------------- .nv.constant0._Z10vector_addPsS_fi --------------------------
	.section	.nv.constant0._Z10vector_addPsS_fi,"a",@progbits
	.sectionflags	@""
	.align	4
.nv.constant0._Z10vector_addPsS_fi:
	.zero		920


//--------------------- SYMBOLS --------------------------

	.type		.nv.reservedSmem.offset0,@object
	.size		.nv.reservedSmem.offset0,0x4
